//
// Generated by NVIDIA NVVM Compiler
//
// Compiler Build ID: CL-36424714
// Cuda compilation tools, release 13.0, V13.0.88
// Based on NVVM 20.0.0
//

.version 9.0
.target sm_100
.address_size 64

	// .globl	_Z18gpuReduceRecursivePiS_j

.visible .entry _Z18gpuReduceRecursivePiS_j(
	.param .u64 .ptr .align 1 _Z18gpuReduceRecursivePiS_j_param_0,
	.param .u64 .ptr .align 1 _Z18gpuReduceRecursivePiS_j_param_1,
	.param .u32 _Z18gpuReduceRecursivePiS_j_param_2
)
{
	.reg .pred 	%p<6>;
	.reg .b32 	%r<17>;
	.reg .b64 	%rd<13>;

	ld.param.u64 	%rd3, [_Z18gpuReduceRecursivePiS_j_param_0];
	ld.param.u64 	%rd4, [_Z18gpuReduceRecursivePiS_j_param_1];
	ld.param.u32 	%r7, [_Z18gpuReduceRecursivePiS_j_param_2];
	mov.u32 	%r1, %tid.x;
	mov.u32 	%r2, %ctaid.x;
	mov.u32 	%r3, %ntid.x;
	mul.lo.s32 	%r4, %r2, %r3;
	add.s32 	%r8, %r4, %r1;
	setp.ge.u32 	%p1, %r8, %r7;
	@%p1 bra 	$L__BB0_8;
	cvta.to.global.u64 	%rd5, %rd3;
	mul.wide.u32 	%rd6, %r4, 4;
	add.s64 	%rd1, %rd5, %rd6;
	setp.lt.u32 	%p2, %r3, 2;
	@%p2 bra 	$L__BB0_6;
	mul.wide.u32 	%rd7, %r1, 4;
	add.s64 	%rd2, %rd1, %rd7;
	mov.b32 	%r16, 1;
$L__BB0_3:
	shl.b32 	%r6, %r16, 1;
	add.s32 	%r10, %r6, -1;
	and.b32  	%r11, %r10, %r1;
	setp.ne.s32 	%p3, %r11, 0;
	@%p3 bra 	$L__BB0_5;
	mul.wide.s32 	%rd8, %r16, 4;
	add.s64 	%rd9, %rd2, %rd8;
	ld.global.u32 	%r12, [%rd9];
	ld.global.u32 	%r13, [%rd2];
	add.s32 	%r14, %r13, %r12;
	st.global.u32 	[%rd2], %r14;
$L__BB0_5:
	bar.sync 	0;
	setp.lt.u32 	%p4, %r6, %r3;
	mov.u32 	%r16, %r6;
	@%p4 bra 	$L__BB0_3;
$L__BB0_6:
	setp.ne.s32 	%p5, %r1, 0;
	@%p5 bra 	$L__BB0_8;
	ld.global.u32 	%r15, [%rd1];
	cvta.to.global.u64 	%rd10, %rd4;
	mul.wide.u32 	%rd11, %r2, 4;
	add.s64 	%rd12, %rd10, %rd11;
	st.global.u32 	[%rd12], %r15;
$L__BB0_8:
	ret;

}


// ===== COMPILED SASS (sm_100) =====

	.target	sm_100

	.elftype	@"ET_EXEC"


//--------------------- .note.nv.tkinfo           --------------------------
	.section	.note.nv.tkinfo,"",@"SHT_NOTE"
	.sectionflags	@"SHF_NOTE_NV_TKINFO"
	.tkinfo
        /*0018*/ 	.word	0x00000002
        /*0030*/ 	.string	""
        /*0030*/ 	.string	"ptxas"
        /*0030*/ 	.string	"Cuda compilation tools, release 13.0, V13.0.88"
        /*0030*/ 	.string	"Build cuda_13.0.r13.0/compiler.36424714_0"
        /*0030*/ 	.string	"-arch sm_100 -m 64 "



//--------------------- .note.nv.cuinfo           --------------------------
	.section	.note.nv.cuinfo,"",@"SHT_NOTE"
	.sectionflags	@"SHF_NOTE_NV_CUINFO"
        /*0018*/ 	.short	0x0002
        /*001a*/ 	.short	0x0064
        /*001c*/ 	.short	0x0082
	.zero		2


//--------------------- .nv.info                  --------------------------
	.section	.nv.info,"",@"SHT_CUDA_INFO"
	.align	4


	//----- nvinfo : EIATTR_REGCOUNT
	.align		4
        /*0000*/ 	.byte	0x04, 0x2f
        /*0002*/ 	.short	(.L_1 - .L_0)
	.align		4
.L_0:
        /*0004*/ 	.word	index@(_Z18gpuReduceRecursivePiS_j)
        /*0008*/ 	.word	0x00000010


	//----- nvinfo : EIATTR_FRAME_SIZE
	.align		4
.L_1:
        /*000c*/ 	.byte	0x04, 0x11
        /*000e*/ 	.short	(.L_3 - .L_2)
	.align		4
.L_2:
        /*0010*/ 	.word	index@(_Z18gpuReduceRecursivePiS_j)
        /*0014*/ 	.word	0x00000000


	//----- nvinfo : EIATTR_MIN_STACK_SIZE
	.align		4
.L_3:
        /*0018*/ 	.byte	0x04, 0x12
        /*001a*/ 	.short	(.L_5 - .L_4)
	.align		4
.L_4:
        /*001c*/ 	.word	index@(_Z18gpuReduceRecursivePiS_j)
        /*0020*/ 	.word	0x00000000
.L_5:


//--------------------- .nv.compat                --------------------------
	.section	.nv.compat,"",@"SHT_CUDA_COMPAT_INFO"
	.align	4
        /*0000*/ 	.byte	0x02, 0x09, 0x00, 0x00, 0x02, 0x02, 0x01, 0x00, 0x02, 0x05, 0x05, 0x00, 0x03, 0x07, 0x01, 0x01
        /*0010*/ 	.byte	0x02, 0x03, 0x00, 0x00, 0x02, 0x06, 0x01, 0x00, 0x04, 0x0b, 0x08, 0x00, 0x09, 0x00, 0x00, 0x00
        /*0020*/ 	.byte	0x00, 0x00, 0x00, 0x00


//--------------------- .nv.info._Z18gpuReduceRecursivePiS_j --------------------------
	.section	.nv.info._Z18gpuReduceRecursivePiS_j,"",@"SHT_CUDA_INFO"
	.sectionflags	@""
	.align	4


	//----- nvinfo : EIATTR_CUDA_API_VERSION
	.align		4
        /*0000*/ 	.byte	0x04, 0x37
        /*0002*/ 	.short	(.L_7 - .L_6)
.L_6:
        /*0004*/ 	.word	0x00000082


	//----- nvinfo : EIATTR_KPARAM_INFO
	.align		4
.L_7:
        /*0008*/ 	.byte	0x04, 0x17
        /*000a*/ 	.short	(.L_9 - .L_8)
.L_8:
        /*000c*/ 	.word	0x00000000
        /*0010*/ 	.short	0x0002
        /*0012*/ 	.short	0x0010
        /*0014*/ 	.byte	0x00, 0xf0, 0x11, 0x00


	//----- nvinfo : EIATTR_KPARAM_INFO
	.align		4
.L_9:
        /*0018*/ 	.byte	0x04, 0x17
        /*001a*/ 	.short	(.L_11 - .L_10)
.L_10:
        /*001c*/ 	.word	0x00000000
        /*0020*/ 	.short	0x0001
        /*0022*/ 	.short	0x0008
        /*0024*/ 	.byte	0x00, 0xf5, 0x21, 0x00


	//----- nvinfo : EIATTR_KPARAM_INFO
	.align		4
.L_11:
        /*0028*/ 	.byte	0x04, 0x17
        /*002a*/ 	.short	(.L_13 - .L_12)
.L_12:
        /*002c*/ 	.word	0x00000000
        /*0030*/ 	.short	0x0000
        /*0032*/ 	.short	0x0000
        /*0034*/ 	.byte	0x00, 0xf5, 0x21, 0x00


	//----- nvinfo : EIATTR_SPARSE_MMA_MASK
	.align		4
.L_13:
        /*0038*/ 	.byte	0x03, 0x50
        /*003a*/ 	.short	0x0000


	//----- nvinfo : EIATTR_MAXREG_COUNT
	.align		4
        /*003c*/ 	.byte	0x03, 0x1b
        /*003e*/ 	.short	0x00ff


	//----- nvinfo : EIATTR_NUM_BARRIERS
	.align		4
        /*0040*/ 	.byte	0x02, 0x4c
        /*0042*/ 	.byte	0x01
	.zero		1


	//----- nvinfo : EIATTR_MERCURY_ISA_VERSION
	.align		4
        /*0044*/ 	.byte	0x03, 0x5f
        /*0046*/ 	.short	0x0101


	//----- nvinfo : EIATTR_VRC_CTA_INIT_COUNT
	.align		4
        /*0048*/ 	.byte	0x02, 0x4a
	.zero		1
	.zero		1


	//----- nvinfo : EIATTR_EXIT_INSTR_OFFSETS
	.align		4
        /*004c*/ 	.byte	0x04, 0x1c
        /*004e*/ 	.short	(.L_15 - .L_14)


	//   ....[0]....
.L_14:
        /*0050*/ 	.word	0x00000080


	//   ....[1]....
        /*0054*/ 	.word	0x00000200


	//   ....[2]....
        /*0058*/ 	.word	0x00000250


	//----- nvinfo : EIATTR_CRS_STACK_SIZE
	.align		4
.L_15:
        /*005c*/ 	.byte	0x04, 0x1e
        /*005e*/ 	.short	(.L_17 - .L_16)
.L_16:
        /*0060*/ 	.word	0x00000000


	//----- nvinfo : EIATTR_CBANK_PARAM_SIZE
	.align		4
.L_17:
        /*0064*/ 	.byte	0x03, 0x19
        /*0066*/ 	.short	0x0014


	//----- nvinfo : EIATTR_PARAM_CBANK
	.align		4
        /*0068*/ 	.byte	0x04, 0x0a
        /*006a*/ 	.short	(.L_19 - .L_18)
	.align		4
.L_18:
        /*006c*/ 	.word	index@(.nv.constant0._Z18gpuReduceRecursivePiS_j)
        /*0070*/ 	.short	0x0380
        /*0072*/ 	.short	0x0014


	//----- nvinfo : EIATTR_SW_WAR
	.align		4
.L_19:
        /*0074*/ 	.byte	0x04, 0x36
        /*0076*/ 	.short	(.L_21 - .L_20)
.L_20:
        /*0078*/ 	.word	0x00000008
.L_21:


//--------------------- .nv.callgraph             --------------------------
	.section	.nv.callgraph,"",@"SHT_CUDA_CALLGRAPH"
	.align	4
	.sectionentsize	8
	.align		4
        /*0000*/ 	.word	0x00000000
	.align		4
        /*0004*/ 	.word	0xffffffff
	.align		4
        /*0008*/ 	.word	0x00000000
	.align		4
        /*000c*/ 	.word	0xfffffffe
	.align		4
        /*0010*/ 	.word	0x00000000
	.align		4
        /*0014*/ 	.word	0xfffffffd
	.align		4
        /*0018*/ 	.word	0x00000000
	.align		4
        /*001c*/ 	.word	0xfffffffc


//--------------------- .text._Z18gpuReduceRecursivePiS_j --------------------------
	.section	.text._Z18gpuReduceRecursivePiS_j,"ax",@progbits
	.align	128
        .global         _Z18gpuReduceRecursivePiS_j
        .type           _Z18gpuReduceRecursivePiS_j,@function
        .size           _Z18gpuReduceRecursivePiS_j,(.L_x_5 - _Z18gpuReduceRecursivePiS_j)
        .other          _Z18gpuReduceRecursivePiS_j,@"STO_CUDA_ENTRY STV_DEFAULT"
_Z18gpuReduceRecursivePiS_j:
.text._Z18gpuReduceRecursivePiS_j:
[----:B------:R-:W-:Y:S01]  /*0000*/  LDC R1, c[0x0][0x37c] ;  /* 0x0000df00ff017b82 */ /* 0x000fe20000000800 */
[----:B------:R-:W0:Y:S01]  /*0010*/  S2R R13, SR_CTAID.X ;  /* 0x00000000000d7919 */ /* 0x000e220000002500 */
[----:B------:R-:W0:Y:S01]  /*0020*/  LDCU UR4, c[0x0][0x360] ;  /* 0x00006c00ff0477ac */ /* 0x000e220008000800 */
[----:B------:R-:W1:Y:S01]  /*0030*/  S2R R11, SR_TID.X ;  /* 0x00000000000b7919 */ /* 0x000e620000002100 */
[----:B------:R-:W2:Y:S01]  /*0040*/  LDCU UR5, c[0x0][0x390] ;  /* 0x00007200ff0577ac */ /* 0x000ea20008000800 */
[----:B0-----:R-:W-:-:S05]  /*0050*/  IMAD R5, R13, UR4, RZ ;  /* 0x000000040d057c24 */ /* 0x001fca000f8e02ff */
[----:B-1----:R-:W-:-:S04]  /*0060*/  IADD3 R0, PT, PT, R5, R11, RZ ;  /* 0x0000000b05007210 */ /* 0x002fc80007ffe0ff */
[----:B--2---:R-:W-:-:S13]  /*0070*/  ISETP.GE.U32.AND P0, PT, R0, UR5, PT ;  /* 0x0000000500007c0c */ /* 0x004fda000bf06070 */
[----:B------:R-:W-:Y:S05]  /*0080*/  @P0 EXIT ;  /* 0x000000000000094d */ /* 0x000fea0003800000 */
[----:B------:R-:W0:Y:S01]  /*0090*/  LDC.64 R2, c[0x0][0x380] ;  /* 0x0000e000ff027b82 */ /* 0x000e220000000a00 */
[----:B------:R-:W-:Y:S01]  /*00a0*/  UISETP.GE.U32.AND UP0, UPT, UR4, 0x2, UPT ;  /* 0x000000020400788c */ /* 0x000fe2000bf06070 */
[----:B------:R-:W1:Y:S01]  /*00b0*/  LDCU.64 UR6, c[0x0][0x358] ;  /* 0x00006b00ff0677ac */ /* 0x000e620008000a00 */
[----:B0-----:R-:W-:-:S07]  /*00c0*/  IMAD.WIDE.U32 R2, R5, 0x4, R2 ;  /* 0x0000000405027825 */ /* 0x001fce00078e0002 */
[----:B-1----:R-:W-:Y:S05]  /*00d0*/  BRA.U !UP0, `(.L_x_0) ;  /* 0x0000000108447547 */ /* 0x002fea000b800000 */
[----:B------:R-:W-:Y:S02]  /*00e0*/  HFMA2 R7, -RZ, RZ, 0, 5.9604644775390625e-08 ;  /* 0x00000001ff077431 */ /* 0x000fe400000001ff */
[----:B------:R-:W-:-:S07]  /*00f0*/  IMAD.WIDE.U32 R4, R11, 0x4, R2 ;  /* 0x000000040b047825 */ /* 0x000fce00078e0002 */
.L_x_3:
[----:B------:R-:W-:Y:S01]  /*0100*/  SHF.L.U32 R8, R7, 0x1, RZ ;  /* 0x0000000107087819 */ /* 0x000fe200000006ff */
[----:B------:R-:W-:Y:S04]  /*0110*/  BSSY.RECONVERGENT B0, `(.L_x_1) ;  /* 0x0000009000007945 */ /* 0x000fe80003800200 */
[----:B------:R-:W-:-:S05]  /*0120*/  VIADD R0, R8, 0xffffffff ;  /* 0xffffffff08007836 */ /* 0x000fca0000000000 */
[----:B------:R-:W-:-:S13]  /*0130*/  LOP3.LUT P0, RZ, R0, R11, RZ, 0xc0, !PT ;  /* 0x0000000b00ff7212 */ /* 0x000fda000780c0ff */
[----:B0-----:R-:W-:Y:S05]  /*0140*/  @P0 BRA `(.L_x_2) ;  /* 0x0000000000140947 */ /* 0x001fea0003800000 */
[----:B------:R-:W-:Y:S01]  /*0150*/  IMAD.WIDE R6, R7, 0x4, R4 ;  /* 0x0000000407067825 */ /* 0x000fe200078e0204 */
[----:B------:R-:W2:Y:S05]  /*0160*/  LDG.E R9, desc[UR6][R4.64] ;  /* 0x0000000604097981 */ /* 0x000eaa000c1e1900 */
[----:B------:R-:W2:Y:S02]  /*0170*/  LDG.E R6, desc[UR6][R6.64] ;  /* 0x0000000606067981 */ /* 0x000ea4000c1e1900 */
[----:B--2---:R-:W-:-:S05]  /*0180*/  IADD3 R9, PT, PT, R6, R9, RZ ;  /* 0x0000000906097210 */ /* 0x004fca0007ffe0ff */
[----:B------:R0:W-:Y:S02]  /*0190*/  STG.E desc[UR6][R4.64], R9 ;  /* 0x0000000904007986 */ /* 0x0001e4000c101906 */
.L_x_2:
[----:B------:R-:W-:Y:S05]  /*01a0*/  BSYNC.RECONVERGENT B0 ;  /* 0x0000000000007941 */ /* 0x000fea0003800200 */
.L_x_1:
[----:B------:R-:W-:Y:S01]  /*01b0*/  BAR.SYNC.DEFER_BLOCKING 0x0 ;  /* 0x0000000000007b1d */ /* 0x000fe20000010000 */
[----:B------:R-:W-:Y:S01]  /*01c0*/  ISETP.GE.U32.AND P0, PT, R8, UR4, PT ;  /* 0x0000000408007c0c */ /* 0x000fe2000bf06070 */
[----:B------:R-:W-:-:S12]  /*01d0*/  IMAD.MOV.U32 R7, RZ, RZ, R8 ;  /* 0x000000ffff077224 */ /* 0x000fd800078e0008 */
[----:B------:R-:W-:Y:S05]  /*01e0*/  @!P0 BRA `(.L_x_3) ;  /* 0xfffffffc00c48947 */ /* 0x000fea000383ffff */
.L_x_0:
[----:B------:R-:W-:-:S13]  /*01f0*/  ISETP.NE.AND P0, PT, R11, RZ, PT ;  /* 0x000000ff0b00720c */ /* 0x000fda0003f05270 */
[----:B------:R-:W-:Y:S05]  /*0200*/  @P0 EXIT ;  /* 0x000000000000094d */ /* 0x000fea0003800000 */
[----:B------:R-:W2:Y:S01]  /*0210*/  LDG.E R3, desc[UR6][R2.64] ;  /* 0x0000000602037981 */ /* 0x000ea2000c1e1900 */
[----:B0-----:R-:W0:Y:S02]  /*0220*/  LDC.64 R4, c[0x0][0x388] ;  /* 0x0000e200ff047b82 */ /* 0x001e240000000a00 */
[----:B0-----:R-:W-:-:S05]  /*0230*/  IMAD.WIDE.U32 R4, R13, 0x4, R4 ;  /* 0x000000040d047825 */ /* 0x001fca00078e0004 */
[----:B--2---:R-:W-:Y:S01]  /*0240*/  STG.E desc[UR6][R4.64], R3 ;  /* 0x0000000304007986 */ /* 0x004fe2000c101906 */
[----:B------:R-:W-:Y:S05]  /*0250*/  EXIT ;  /* 0x000000000000794d */ /* 0x000fea0003800000 */
.L_x_4:
[----:B------:R-:W-:-:S00]  /*0260*/  BRA `(.L_x_4) ;  /* 0xfffffffc00fc7947 */ /* 0x000fc0000383ffff */
[----:B------:R-:W-:-:S00]  /*0270*/  NOP ;  /* 0x0000000000007918 */ /* 0x000fc00000000000 */
        /* <DEDUP_REMOVED lines=8> */
.L_x_5:


//--------------------- .nv.shared.reserved.0     --------------------------
	.section	.nv.shared.reserved.0,"aw",@nobits
	.weak		__nv_reservedSMEM_offset_0_alias
	.size		__nv_reservedSMEM_offset_0_alias, 0, 64
	.other		__nv_reservedSMEM_offset_0_alias,@"STO_CUDA_RESERVED_SHARED STV_DEFAULT"
__nv_reservedSMEM_offset_0_alias:
	.zero		0
	.zero		64


//--------------------- .nv.constant0._Z18gpuReduceRecursivePiS_j --------------------------
	.section	.nv.constant0._Z18gpuReduceRecursivePiS_j,"a",@progbits
	.sectionflags	@""
	.align	4
.nv.constant0._Z18gpuReduceRecursivePiS_j:
	.zero		916


//--------------------- SYMBOLS --------------------------

	.type		.nv.reservedSmem.offset0,@object
	.size		.nv.reservedSmem.offset0,0x4
